	.headerflags	@"EF_CUDA_TEXMODE_UNIFIED EF_CUDA_64BIT_ADDRESS EF_CUDA_ACCELERATORS EF_CUDA_SM90 EF_CUDA_VIRTUAL_SM(EF_CUDA_SM90)"
	.elftype	@"ET_EXEC"


//--------------------- .nv.info                  --------------------------
	.section	.nv.info,"",@"SHT_CUDA_INFO"
	.align	4


	//----- nvinfo : EIATTR_REGCOUNT
	.align		4
        /*0000*/ 	.byte	0x04, 0x2f
        /*0002*/ 	.short	(.L_3 - .L_2)
	.align		4
.L_2:
        /*0004*/ 	.word	index@(triton_poi_fused__native_batch_norm_legit_no_training_convolution_hardtanh_14)
        /*0008*/ 	.word	0x00000016


	//----- nvinfo : EIATTR_MIN_STACK_SIZE
	.align		4
.L_3:
        /*000c*/ 	.byte	0x04, 0x12
        /*000e*/ 	.short	(.L_5 - .L_4)
	.align		4
.L_4:
        /*0010*/ 	.word	index@(triton_poi_fused__native_batch_norm_legit_no_training_convolution_hardtanh_14)
        /*0014*/ 	.word	0x00000000


	//----- nvinfo : EIATTR_FRAME_SIZE
	.align		4
.L_5:
        /*0018*/ 	.byte	0x04, 0x11
        /*001a*/ 	.short	(.L_7 - .L_6)
	.align		4
.L_6:
        /*001c*/ 	.word	index@(triton_poi_fused__native_batch_norm_legit_no_training_convolution_hardtanh_14)
        /*0020*/ 	.word	0x00000000


	//----- nvinfo : EIATTR_MIN_STACK_SIZE
	.align		4
.L_7:
        /*0024*/ 	.byte	0x04, 0x12
        /*0026*/ 	.short	(.L_9 - .L_8)
	.align		4
.L_8:
        /*0028*/ 	.word	index@(triton_poi_fused__native_batch_norm_legit_no_training_convolution_hardtanh_14)
        /*002c*/ 	.word	0x00000000
.L_9:


//--------------------- .nv.info.triton_poi_fused__native_batch_norm_legit_no_training_convolution_hardtanh_14 --------------------------
	.section	.nv.info.triton_poi_fused__native_batch_norm_legit_no_training_convolution_hardtanh_14,"",@"SHT_CUDA_INFO"
	.sectionflags	@""
	.align	4


	//----- nvinfo : EIATTR_CUDA_API_VERSION
	.align		4
        /*0000*/ 	.byte	0x04, 0x37
        /*0002*/ 	.short	(.L_11 - .L_10)
.L_10:
        /*0004*/ 	.word	0x0000007c


	//----- nvinfo : EIATTR_KPARAM_INFO
	.align		4
.L_11:
        /*0008*/ 	.byte	0x04, 0x17
        /*000a*/ 	.short	(.L_13 - .L_12)
.L_12:
        /*000c*/ 	.word	0x00000000
        /*0010*/ 	.short	0x0007
        /*0012*/ 	.short	0x0038
        /*0014*/ 	.byte	0x00, 0xf0, 0x11, 0x00


	//----- nvinfo : EIATTR_KPARAM_INFO
	.align		4
.L_13:
        /*0018*/ 	.byte	0x04, 0x17
        /*001a*/ 	.short	(.L_15 - .L_14)
.L_14:
        /*001c*/ 	.word	0x00000000
        /*0020*/ 	.short	0x0006
        /*0022*/ 	.short	0x0030
        /*0024*/ 	.byte	0x00, 0xf4, 0x21, 0x00


	//----- nvinfo : EIATTR_KPARAM_INFO
	.align		4
.L_15:
        /*0028*/ 	.byte	0x04, 0x17
        /*002a*/ 	.short	(.L_17 - .L_16)
.L_16:
        /*002c*/ 	.word	0x00000000
        /*0030*/ 	.short	0x0005
        /*0032*/ 	.short	0x0028
        /*0034*/ 	.byte	0x00, 0xf4, 0x21, 0x00


	//----- nvinfo : EIATTR_KPARAM_INFO
	.align		4
.L_17:
        /*0038*/ 	.byte	0x04, 0x17
        /*003a*/ 	.short	(.L_19 - .L_18)
.L_18:
        /*003c*/ 	.word	0x00000000
        /*0040*/ 	.short	0x0004
        /*0042*/ 	.short	0x0020
        /*0044*/ 	.byte	0x00, 0xf4, 0x21, 0x00


	//----- nvinfo : EIATTR_KPARAM_INFO
	.align		4
.L_19:
        /*0048*/ 	.byte	0x04, 0x17
        /*004a*/ 	.short	(.L_21 - .L_20)
.L_20:
        /*004c*/ 	.word	0x00000000
        /*0050*/ 	.short	0x0003
        /*0052*/ 	.short	0x0018
        /*0054*/ 	.byte	0x00, 0xf4, 0x21, 0x00


	//----- nvinfo : EIATTR_KPARAM_INFO
	.align		4
.L_21:
        /*0058*/ 	.byte	0x04, 0x17
        /*005a*/ 	.short	(.L_23 - .L_22)
.L_22:
        /*005c*/ 	.word	0x00000000
        /*0060*/ 	.short	0x0002
        /*0062*/ 	.short	0x0010
        /*0064*/ 	.byte	0x00, 0xf4, 0x21, 0x00


	//----- nvinfo : EIATTR_KPARAM_INFO
	.align		4
.L_23:
        /*0068*/ 	.byte	0x04, 0x17
        /*006a*/ 	.short	(.L_25 - .L_24)
.L_24:
        /*006c*/ 	.word	0x00000000
        /*0070*/ 	.short	0x0001
        /*0072*/ 	.short	0x0008
        /*0074*/ 	.byte	0x00, 0xf4, 0x21, 0x00


	//----- nvinfo : EIATTR_KPARAM_INFO
	.align		4
.L_25:
        /*0078*/ 	.byte	0x04, 0x17
        /*007a*/ 	.short	(.L_27 - .L_26)
.L_26:
        /*007c*/ 	.word	0x00000000
        /*0080*/ 	.short	0x0000
        /*0082*/ 	.short	0x0000
        /*0084*/ 	.byte	0x00, 0xf4, 0x21, 0x00


	//----- nvinfo : EIATTR_SPARSE_MMA_MASK
	.align		4
.L_27:
        /*0088*/ 	.byte	0x03, 0x50
        /*008a*/ 	.short	0x0000


	//----- nvinfo : EIATTR_MAXREG_COUNT
	.align		4
        /*008c*/ 	.byte	0x03, 0x1b
        /*008e*/ 	.short	0x00ff


	//----- nvinfo : EIATTR_EXIT_INSTR_OFFSETS
	.align		4
        /*0090*/ 	.byte	0x04, 0x1c
        /*0092*/ 	.short	(.L_29 - .L_28)


	//   ....[0]....
.L_28:
        /*0094*/ 	.word	0x00000480


	//----- nvinfo : EIATTR_REQNTID
	.align		4
.L_29:
        /*0098*/ 	.byte	0x04, 0x10
        /*009a*/ 	.short	(.L_31 - .L_30)
.L_30:
        /*009c*/ 	.word	0x00000100
        /*00a0*/ 	.word	0x00000001
        /*00a4*/ 	.word	0x00000001


	//----- nvinfo : EIATTR_CBANK_PARAM_SIZE
	.align		4
.L_31:
        /*00a8*/ 	.byte	0x03, 0x19
        /*00aa*/ 	.short	0x003c


	//----- nvinfo : EIATTR_PARAM_CBANK
	.align		4
        /*00ac*/ 	.byte	0x04, 0x0a
        /*00ae*/ 	.short	(.L_33 - .L_32)
	.align		4
.L_32:
        /*00b0*/ 	.word	index@(.nv.constant0.triton_poi_fused__native_batch_norm_legit_no_training_convolution_hardtanh_14)
        /*00b4*/ 	.short	0x0210
        /*00b6*/ 	.short	0x003c


	//----- nvinfo : EIATTR_SW_WAR
	.align		4
.L_33:
        /*00b8*/ 	.byte	0x04, 0x36
        /*00ba*/ 	.short	(.L_35 - .L_34)
.L_34:
        /*00bc*/ 	.word	0x00000008
.L_35:


//--------------------- .nv.callgraph             --------------------------
	.section	.nv.callgraph,"",@"SHT_CUDA_CALLGRAPH"
	.align	4
	.sectionentsize	8
	.align		4
        /*0000*/ 	.word	0x00000000
	.align		4
        /*0004*/ 	.word	0xffffffff
	.align		4
        /*0008*/ 	.word	0x00000000
	.align		4
        /*000c*/ 	.word	0xfffffffe
	.align		4
        /*0010*/ 	.word	0x00000000
	.align		4
        /*0014*/ 	.word	0xfffffffd
	.align		4
        /*0018*/ 	.word	0x00000000
	.align		4
        /*001c*/ 	.word	0xfffffffc


//--------------------- .nv.constant4             --------------------------
	.section	.nv.constant4,"a",@progbits
	.align	8
	.align		8
.nv.constant4:
        /*0000*/ 	.dword	_$_str
	.align		8
        /*0008*/ 	.dword	_$_str_$_2


//--------------------- .text.triton_poi_fused__native_batch_norm_legit_no_training_convolution_hardtanh_14 --------------------------
	.section	.text.triton_poi_fused__native_batch_norm_legit_no_training_convolution_hardtanh_14,"ax",@progbits
	.align	128
        .global         triton_poi_fused__native_batch_norm_legit_no_training_convolution_hardtanh_14
        .type           triton_poi_fused__native_batch_norm_legit_no_training_convolution_hardtanh_14,@function
        .size           triton_poi_fused__native_batch_norm_legit_no_training_convolution_hardtanh_14,(.L_x_1 - triton_poi_fused__native_batch_norm_legit_no_training_convolution_hardtanh_14)
        .other          triton_poi_fused__native_batch_norm_legit_no_training_convolution_hardtanh_14,@"STO_CUDA_ENTRY STV_DEFAULT"
triton_poi_fused__native_batch_norm_legit_no_training_convolution_hardtanh_14:
.text.triton_poi_fused__native_batch_norm_legit_no_training_convolution_hardtanh_14:
[----:B------:R-:W-:Y:S01]  /*0000*/  LDC R1, c[0x0][0x28] ;  /* 0x00000a00ff017b82 */ /* 0x000fe20000000800 */
[----:B------:R-:W1:Y:S07]  /*0010*/  S2R R0, SR_TID.X ;  /* 0x0000000000007919 */ /* 0x000e6e0000002100 */
[----:B------:R-:W2:Y:S01]  /*0020*/  LDC.64 R4, c[0x0][0x228] ;  /* 0x00008a00ff047b82 */ /* 0x000ea20000000a00 */
[----:B------:R-:W-:Y:S01]  /*0030*/  ULDC.64 UR4, c[0x0][0x208] ;  /* 0x0000820000047ab9 */ /* 0x000fe20000000a00 */
[----:B------:R-:W3:Y:S06]  /*0040*/  S2R R3, SR_CTAID.X ;  /* 0x0000000000037919 */ /* 0x000eec0000002500 */
[----:B------:R-:W4:Y:S08]  /*0050*/  LDC.64 R12, c[0x0][0x218] ;  /* 0x00008600ff0c7b82 */ /* 0x000f300000000a00 */
[----:B------:R-:W5:Y:S08]  /*0060*/  LDC.64 R14, c[0x0][0x220] ;  /* 0x00008800ff0e7b82 */ /* 0x000f700000000a00 */
[----:B------:R-:W5:Y:S01]  /*0070*/  LDC.64 R10, c[0x0][0x238] ;  /* 0x00008e00ff0a7b82 */ /* 0x000f620000000a00 */
[----:B-1----:R-:W-:-:S07]  /*0080*/  SHF.L.U32 R0, R0, 0x1, RZ ;  /* 0x0000000100007819 */ /* 0x002fce00000006ff */
[----:B------:R-:W1:Y:S01]  /*0090*/  LDC.64 R16, c[0x0][0x230] ;  /* 0x00008c00ff107b82 */ /* 0x000e620000000a00 */
[----:B------:R-:W-:-:S04]  /*00a0*/  LOP3.LUT R0, R0, 0x1fe, RZ, 0xc0, !PT ;  /* 0x000001fe00007812 */ /* 0x000fc800078ec0ff */
[----:B---3--:R-:W-:-:S05]  /*00b0*/  LEA R0, R3, R0, 0x9 ;  /* 0x0000000003007211 */ /* 0x008fca00078e48ff */
[----:B------:R-:W-:-:S05]  /*00c0*/  IMAD.HI R2, R0, 0x38e38e39, RZ ;  /* 0x38e38e3900027827 */ /* 0x000fca00078e02ff */
[----:B------:R-:W-:-:S04]  /*00d0*/  SHF.R.U32.HI R3, RZ, 0x1f, R2 ;  /* 0x0000001fff037819 */ /* 0x000fc80000011602 */
[----:B------:R-:W-:-:S05]  /*00e0*/  LEA.HI.SX32 R3, R2, R3, 0x1b ;  /* 0x0000000302037211 */ /* 0x000fca00078fdaff */
[----:B------:R-:W-:Y:S02]  /*00f0*/  IMAD R8, R3, -0x90, R0 ;  /* 0xffffff7003087824 */ /* 0x000fe400078e0200 */
[----:B------:R-:W3:Y:S02]  /*0100*/  LDC.64 R2, c[0x0][0x210] ;  /* 0x00008400ff027b82 */ /* 0x000ee40000000a00 */
[----:B--2---:R-:W-:-:S06]  /*0110*/  IMAD.WIDE R4, R8, 0x4, R4 ;  /* 0x0000000408047825 */ /* 0x004fcc00078e0204 */
[----:B------:R-:W2:Y:S01]  /*0120*/  LDG.E.EL.64 R4, desc[UR4][R4.64] ;  /* 0x0000000404047981 */ /* 0x000ea2000c2e1b00 */
[----:B----4-:R-:W-:-:S04]  /*0130*/  IMAD.WIDE R12, R8, 0x4, R12 ;  /* 0x00000004080c7825 */ /* 0x010fc800078e020c */
[C---:B-----5:R-:W-:Y:S02]  /*0140*/  IMAD.WIDE R14, R8.reuse, 0x4, R14 ;  /* 0x00000004080e7825 */ /* 0x060fe400078e020e */
[----:B------:R-:W4:Y:S02]  /*0150*/  LDG.E.EL.64 R12, desc[UR4][R12.64] ;  /* 0x000000040c0c7981 */ /* 0x000f24000c2e1b00 */
[C---:B0-----:R-:W-:Y:S02]  /*0160*/  IMAD.WIDE R10, R8.reuse, 0x4, R10 ;  /* 0x00000004080a7825 */ /* 0x041fe400078e020a */
[----:B------:R-:W5:Y:S02]  /*0170*/  LDG.E.EL.64 R14, desc[UR4][R14.64] ;  /* 0x000000040e0e7981 */ /* 0x000f64000c2e1b00 */
[----:B-1----:R-:W-:Y:S02]  /*0180*/  IMAD.WIDE R16, R8, 0x4, R16 ;  /* 0x0000000408107825 */ /* 0x002fe400078e0210 */
[----:B------:R-:W4:Y:S02]  /*0190*/  LDG.E.EL.64 R10, desc[UR4][R10.64] ;  /* 0x000000040a0a7981 */ /* 0x000f24000c2e1b00 */
[----:B---3--:R-:W-:-:S02]  /*01a0*/  IMAD.WIDE R2, R0, 0x4, R2 ;  /* 0x0000000400027825 */ /* 0x008fc400078e0202 */
[----:B------:R-:W3:Y:S04]  /*01b0*/  LDG.E.EL.64 R8, desc[UR4][R16.64] ;  /* 0x0000000410087981 */ /* 0x000ee8000c2e1b00 */
[----:B------:R-:W4:Y:S01]  /*01c0*/  LDG.E.64 R6, desc[UR4][R2.64] ;  /* 0x0000000402067981 */ /* 0x000f22000c1e1b00 */
[----:B--2---:R-:W-:Y:S01]  /*01d0*/  FADD R4, R4, 9.9999997473787516356e-06 ;  /* 0x3727c5ac04047421 */ /* 0x004fe20000000000 */
[----:B------:R-:W-:-:S03]  /*01e0*/  FADD R5, R5, 9.9999997473787516356e-06 ;  /* 0x3727c5ac05057421 */ /* 0x000fc60000000000 */
[----:B------:R-:W0:Y:S08]  /*01f0*/  MUFU.SQRT R18, R4 ;  /* 0x0000000400127308 */ /* 0x000e300000002000 */
[----:B------:R-:W1:Y:S01]  /*0200*/  MUFU.SQRT R19, R5 ;  /* 0x0000000500137308 */ /* 0x000e620000002000 */
[C---:B0-----:R-:W-:Y:S02]  /*0210*/  FSETP.GT.AND P0, PT, R18.reuse, 8.50705917302346158658e+37, PT ;  /* 0x7e8000001200780b */ /* 0x041fe40003f04000 */
[----:B------:R-:W-:-:S02]  /*0220*/  FSETP.GEU.AND P2, PT, R18, 1.175494350822287508e-38, PT ;  /* 0x008000001200780b */ /* 0x000fc40003f4e000 */
[C---:B-1----:R-:W-:Y:S02]  /*0230*/  FSETP.GT.AND P1, PT, R19.reuse, 8.50705917302346158658e+37, PT ;  /* 0x7e8000001300780b */ /* 0x042fe40003f24000 */
[----:B------:R-:W-:-:S07]  /*0240*/  FSETP.GEU.AND P3, PT, R19, 1.175494350822287508e-38, PT ;  /* 0x008000001300780b */ /* 0x000fce0003f6e000 */
[----:B------:R-:W-:Y:S01]  /*0250*/  @P0 FMUL R18, R18, 0.25 ;  /* 0x3e80000012120820 */ /* 0x000fe20000400000 */
[----:B------:R-:W-:-:S03]  /*0260*/  HFMA2.MMA R4, -RZ, RZ, 1.625, 0 ;  /* 0x3e800000ff047435 */ /* 0x000fc600000001ff */
[----:B------:R-:W-:Y:S01]  /*0270*/  @!P2 FMUL R18, R18, 16777216 ;  /* 0x4b8000001212a820 */ /* 0x000fe20000400000 */
[----:B------:R-:W-:-:S04]  /*0280*/  @P1 FMUL R19, R19, 0.25 ;  /* 0x3e80000013131820 */ /* 0x000fc80000400000 */
[----:B------:R-:W-:Y:S01]  /*0290*/  @!P3 FMUL R19, R19, 16777216 ;  /* 0x4b8000001313b820 */ /* 0x000fe20000400000 */
[----:B------:R-:W0:Y:S01]  /*02a0*/  MUFU.RCP R18, R18 ;  /* 0x0000001200127308 */ /* 0x000e220000001000 */
[----:B------:R-:W-:-:S07]  /*02b0*/  FSEL R5, R4, 1, P0 ;  /* 0x3f80000004057808 */ /* 0x000fce0000000000 */
[----:B------:R-:W1:Y:S01]  /*02c0*/  MUFU.RCP R19, R19 ;  /* 0x0000001300137308 */ /* 0x000e620000001000 */
[----:B------:R-:W-:Y:S01]  /*02d0*/  FSEL R4, R4, 1, P1 ;  /* 0x3f80000004047808 */ /* 0x000fe20000800000 */
[----:B------:R-:W-:Y:S01]  /*02e0*/  @!P2 FMUL R5, R5, 16777216 ;  /* 0x4b8000000505a820 */ /* 0x000fe20000400000 */
[----:B----4-:R-:W-:Y:S01]  /*02f0*/  FADD R6, R6, R12 ;  /* 0x0000000c06067221 */ /* 0x010fe20000000000 */
[----:B------:R-:W-:Y:S02]  /*0300*/  FADD R7, R7, R13 ;  /* 0x0000000d07077221 */ /* 0x000fe40000000000 */
[----:B------:R-:W-:Y:S01]  /*0310*/  @!P3 FMUL R4, R4, 16777216 ;  /* 0x4b8000000404b820 */ /* 0x000fe20000400000 */
[----:B0-----:R-:W-:Y:S01]  /*0320*/  FMUL R5, R18, R5 ;  /* 0x0000000512057220 */ /* 0x001fe20000400000 */
[----:B-----5:R-:W-:Y:S01]  /*0330*/  FADD R14, -R14, R6 ;  /* 0x000000060e0e7221 */ /* 0x020fe20000000100 */
[----:B------:R-:W-:Y:S01]  /*0340*/  FADD R15, -R15, R7 ;  /* 0x000000070f0f7221 */ /* 0x000fe20000000100 */
[----:B-1----:R-:W-:-:S02]  /*0350*/  FMUL R4, R19, R4 ;  /* 0x0000000413047220 */ /* 0x002fc40000400000 */
[----:B------:R-:W-:Y:S02]  /*0360*/  FMUL R13, R14, R5 ;  /* 0x000000050e0d7220 */ /* 0x000fe40000400000 */
[----:B------:R-:W-:Y:S02]  /*0370*/  FMUL R12, R15, R4 ;  /* 0x000000040f0c7220 */ /* 0x000fe40000400000 */
[----:B---3--:R-:W-:Y:S01]  /*0380*/  FFMA R8, R8, R13, R10 ;  /* 0x0000000d08087223 */ /* 0x008fe2000000000a */
[----:B------:R-:W0:Y:S01]  /*0390*/  LDC.64 R4, c[0x0][0x240] ;  /* 0x00009000ff047b82 */ /* 0x000e220000000a00 */
[----:B------:R-:W-:-:S03]  /*03a0*/  FFMA R9, R9, R12, R11 ;  /* 0x0000000c09097223 */ /* 0x000fc6000000000b */
[C---:B------:R-:W-:Y:S02]  /*03b0*/  FSETP.GTU.AND P0, PT, R8.reuse, RZ, PT ;  /* 0x000000ff0800720b */ /* 0x040fe40003f0c000 */
[C---:B------:R-:W-:Y:S02]  /*03c0*/  FSETP.GTU.AND P1, PT, R9.reuse, RZ, PT ;  /* 0x000000ff0900720b */ /* 0x040fe40003f2c000 */
[----:B------:R-:W-:Y:S02]  /*03d0*/  FSEL R8, R8, RZ, P0 ;  /* 0x000000ff08087208 */ /* 0x000fe40000000000 */
[----:B------:R-:W-:Y:S02]  /*03e0*/  FSEL R9, R9, RZ, P1 ;  /* 0x000000ff09097208 */ /* 0x000fe40000800000 */
[----:B------:R-:W-:Y:S02]  /*03f0*/  FSETP.GEU.AND P2, PT, R8, 6, PT ;  /* 0x40c000000800780b */ /* 0x000fe40003f4e000 */
[----:B------:R-:W-:-:S02]  /*0400*/  FSETP.GEU.AND P3, PT, R9, 6, PT ;  /* 0x40c000000900780b */ /* 0x000fc40003f6e000 */
[----:B------:R-:W-:Y:S02]  /*0410*/  FSETP.NAN.AND P0, PT, R8, R8, PT ;  /* 0x000000080800720b */ /* 0x000fe40003f08000 */
[----:B------:R-:W-:Y:S01]  /*0420*/  FSETP.NAN.AND P1, PT, R9, R9, PT ;  /* 0x000000090900720b */ /* 0x000fe20003f28000 */
[----:B------:R-:W-:Y:S01]  /*0430*/  STG.E.64 desc[UR4][R2.64], R6 ;  /* 0x0000000602007986 */ /* 0x000fe2000c101b04 */
[----:B0-----:R-:W-:-:S05]  /*0440*/  IMAD.WIDE R4, R0, 0x4, R4 ;  /* 0x0000000400047825 */ /* 0x001fca00078e0204 */
[----:B------:R-:W-:Y:S02]  /*0450*/  @P2 SEL R8, R8, 0x40c00000, P0 ;  /* 0x40c0000008082807 */ /* 0x000fe40000000000 */
[----:B------:R-:W-:-:S05]  /*0460*/  @P3 SEL R9, R9, 0x40c00000, P1 ;  /* 0x40c0000009093807 */ /* 0x000fca0000800000 */
[----:B------:R-:W-:Y:S01]  /*0470*/  STG.E.64 desc[UR4][R4.64], R8 ;  /* 0x0000000804007986 */ /* 0x000fe2000c101b04 */
[----:B------:R-:W-:Y:S05]  /*0480*/  EXIT ;  /* 0x000000000000794d */ /* 0x000fea0003800000 */
.L_x_0:
[----:B------:R-:W-:-:S00]  /*0490*/  BRA `(.L_x_0) ;  /* 0xfffffffc00fc7947 */ /* 0x000fc0000383ffff */
[----:B------:R-:W-:-:S00]  /*04a0*/  NOP ;  /* 0x0000000000007918 */ /* 0x000fc00000000000 */
        /* <DEDUP_REMOVED lines=13> */
.L_x_1:


//--------------------- .nv.global.init           --------------------------
	.section	.nv.global.init,"aw",@progbits
.nv.global.init:
	.type		_$_str,@object
	.size		_$_str,(_$_str_$_2 - _$_str)
_$_str:
        /*0000*/ 	.byte	0x5f, 0x5f, 0x43, 0x55, 0x44, 0x41, 0x5f, 0x46, 0x54, 0x5a, 0x00
	.type		_$_str_$_2,@object
	.size		_$_str_$_2,(.L_1 - _$_str_$_2)
_$_str_$_2:
        /*000b*/ 	.byte	0x5f, 0x5f, 0x43, 0x55, 0x44, 0x41, 0x5f, 0x50, 0x52, 0x45, 0x43, 0x5f, 0x53, 0x51, 0x52, 0x54
        /*001b*/ 	.byte	0x00
.L_1:


//--------------------- .nv.constant0.triton_poi_fused__native_batch_norm_legit_no_training_convolution_hardtanh_14 --------------------------
	.section	.nv.constant0.triton_poi_fused__native_batch_norm_legit_no_training_convolution_hardtanh_14,"a",@progbits
	.sectionflags	@""
	.align	4
.nv.constant0.triton_poi_fused__native_batch_norm_legit_no_training_convolution_hardtanh_14:
	.zero		588
